//
// Generated by NVIDIA NVVM Compiler
//
// Compiler Build ID: CL-36424714
// Cuda compilation tools, release 13.0, V13.0.88
// Based on NVVM 20.0.0
//

.version 9.0
.target sm_100
.address_size 64

	// .globl	_Z6sumGPUPiS_S_i

.visible .entry _Z6sumGPUPiS_S_i(
	.param .u64 .ptr .align 1 _Z6sumGPUPiS_S_i_param_0,
	.param .u64 .ptr .align 1 _Z6sumGPUPiS_S_i_param_1,
	.param .u64 .ptr .align 1 _Z6sumGPUPiS_S_i_param_2,
	.param .u32 _Z6sumGPUPiS_S_i_param_3
)
{
	.reg .pred 	%p<2>;
	.reg .b32 	%r<21>;
	.reg .b64 	%rd<11>;

	ld.param.u64 	%rd1, [_Z6sumGPUPiS_S_i_param_0];
	ld.param.u64 	%rd2, [_Z6sumGPUPiS_S_i_param_1];
	ld.param.u64 	%rd3, [_Z6sumGPUPiS_S_i_param_2];
	ld.param.u32 	%r2, [_Z6sumGPUPiS_S_i_param_3];
	mov.u32 	%r3, %ntid.x;
	mov.u32 	%r4, %ntid.y;
	mov.u32 	%r5, %ntid.z;
	mov.u32 	%r6, %tid.x;
	mov.u32 	%r7, %tid.y;
	mov.u32 	%r8, %tid.z;
	mov.u32 	%r9, %ctaid.x;
	mov.u32 	%r10, %ctaid.y;
	mov.u32 	%r11, %nctaid.x;
	mov.u32 	%r12, %ctaid.z;
	mov.u32 	%r13, %nctaid.y;
	mad.lo.s32 	%r14, %r13, %r12, %r10;
	mad.lo.s32 	%r15, %r14, %r11, %r9;
	mad.lo.s32 	%r16, %r15, %r5, %r8;
	mad.lo.s32 	%r17, %r16, %r4, %r7;
	mad.lo.s32 	%r1, %r17, %r3, %r6;
	setp.ge.s32 	%p1, %r1, %r2;
	@%p1 bra 	$L__BB0_2;
	cvta.to.global.u64 	%rd4, %rd1;
	cvta.to.global.u64 	%rd5, %rd2;
	cvta.to.global.u64 	%rd6, %rd3;
	mul.wide.s32 	%rd7, %r1, 4;
	add.s64 	%rd8, %rd4, %rd7;
	ld.global.u32 	%r18, [%rd8];
	add.s64 	%rd9, %rd5, %rd7;
	ld.global.u32 	%r19, [%rd9];
	add.s32 	%r20, %r19, %r18;
	add.s64 	%rd10, %rd6, %rd7;
	st.global.u32 	[%rd10], %r20;
$L__BB0_2:
	ret;

}
	// .globl	_Z8sumGPU3DPiS_S_S_i
.visible .entry _Z8sumGPU3DPiS_S_S_i(
	.param .u64 .ptr .align 1 _Z8sumGPU3DPiS_S_S_i_param_0,
	.param .u64 .ptr .align 1 _Z8sumGPU3DPiS_S_S_i_param_1,
	.param .u64 .ptr .align 1 _Z8sumGPU3DPiS_S_S_i_param_2,
	.param .u64 .ptr .align 1 _Z8sumGPU3DPiS_S_S_i_param_3,
	.param .u32 _Z8sumGPU3DPiS_S_S_i_param_4
)
{
	.reg .pred 	%p<2>;
	.reg .b32 	%r<23>;
	.reg .b64 	%rd<14>;

	ld.param.u64 	%rd1, [_Z8sumGPU3DPiS_S_S_i_param_0];
	ld.param.u64 	%rd2, [_Z8sumGPU3DPiS_S_S_i_param_1];
	ld.param.u64 	%rd3, [_Z8sumGPU3DPiS_S_S_i_param_2];
	ld.param.u64 	%rd4, [_Z8sumGPU3DPiS_S_S_i_param_3];
	ld.param.u32 	%r2, [_Z8sumGPU3DPiS_S_S_i_param_4];
	mov.u32 	%r3, %ntid.x;
	mov.u32 	%r4, %ntid.y;
	mov.u32 	%r5, %ntid.z;
	mov.u32 	%r6, %tid.x;
	mov.u32 	%r7, %tid.y;
	mov.u32 	%r8, %tid.z;
	mov.u32 	%r9, %ctaid.x;
	mov.u32 	%r10, %ctaid.y;
	mov.u32 	%r11, %nctaid.x;
	mov.u32 	%r12, %ctaid.z;
	mov.u32 	%r13, %nctaid.y;
	mad.lo.s32 	%r14, %r13, %r12, %r10;
	mad.lo.s32 	%r15, %r14, %r11, %r9;
	mad.lo.s32 	%r16, %r15, %r5, %r8;
	mad.lo.s32 	%r17, %r16, %r4, %r7;
	mad.lo.s32 	%r1, %r17, %r3, %r6;
	setp.ge.s32 	%p1, %r1, %r2;
	@%p1 bra 	$L__BB1_2;
	cvta.to.global.u64 	%rd5, %rd1;
	cvta.to.global.u64 	%rd6, %rd2;
	cvta.to.global.u64 	%rd7, %rd3;
	cvta.to.global.u64 	%rd8, %rd4;
	mul.wide.s32 	%rd9, %r1, 4;
	add.s64 	%rd10, %rd5, %rd9;
	ld.global.u32 	%r18, [%rd10];
	add.s64 	%rd11, %rd6, %rd9;
	ld.global.u32 	%r19, [%rd11];
	add.s32 	%r20, %r19, %r18;
	add.s64 	%rd12, %rd7, %rd9;
	ld.global.u32 	%r21, [%rd12];
	add.s32 	%r22, %r20, %r21;
	add.s64 	%rd13, %rd8, %rd9;
	st.global.u32 	[%rd13], %r22;
$L__BB1_2:
	ret;

}


// ===== COMPILED SASS (sm_100) =====

	.target	sm_100

	.elftype	@"ET_EXEC"


//--------------------- .note.nv.tkinfo           --------------------------
	.section	.note.nv.tkinfo,"",@"SHT_NOTE"
	.sectionflags	@"SHF_NOTE_NV_TKINFO"
	.tkinfo
        /*0018*/ 	.word	0x00000002
        /*0030*/ 	.string	""
        /*0030*/ 	.string	"ptxas"
        /*0030*/ 	.string	"Cuda compilation tools, release 13.0, V13.0.88"
        /*0030*/ 	.string	"Build cuda_13.0.r13.0/compiler.36424714_0"
        /*0030*/ 	.string	"-arch sm_100 -m 64 "



//--------------------- .note.nv.cuinfo           --------------------------
	.section	.note.nv.cuinfo,"",@"SHT_NOTE"
	.sectionflags	@"SHF_NOTE_NV_CUINFO"
        /*0018*/ 	.short	0x0002
        /*001a*/ 	.short	0x0064
        /*001c*/ 	.short	0x0082
	.zero		2


//--------------------- .nv.info                  --------------------------
	.section	.nv.info,"",@"SHT_CUDA_INFO"
	.align	4


	//----- nvinfo : EIATTR_REGCOUNT
	.align		4
        /*0000*/ 	.byte	0x04, 0x2f
        /*0002*/ 	.short	(.L_1 - .L_0)
	.align		4
.L_0:
        /*0004*/ 	.word	index@(_Z6sumGPUPiS_S_i)
        /*0008*/ 	.word	0x0000000e


	//----- nvinfo : EIATTR_FRAME_SIZE
	.align		4
.L_1:
        /*000c*/ 	.byte	0x04, 0x11
        /*000e*/ 	.short	(.L_3 - .L_2)
	.align		4
.L_2:
        /*0010*/ 	.word	index@(_Z6sumGPUPiS_S_i)
        /*0014*/ 	.word	0x00000000


	//----- nvinfo : EIATTR_REGCOUNT
	.align		4
.L_3:
        /*0018*/ 	.byte	0x04, 0x2f
        /*001a*/ 	.short	(.L_5 - .L_4)
	.align		4
.L_4:
        /*001c*/ 	.word	index@(_Z8sumGPU3DPiS_S_S_i)
        /*0020*/ 	.word	0x0000000e


	//----- nvinfo : EIATTR_FRAME_SIZE
	.align		4
.L_5:
        /*0024*/ 	.byte	0x04, 0x11
        /*0026*/ 	.short	(.L_7 - .L_6)
	.align		4
.L_6:
        /*0028*/ 	.word	index@(_Z8sumGPU3DPiS_S_S_i)
        /*002c*/ 	.word	0x00000000


	//----- nvinfo : EIATTR_MIN_STACK_SIZE
	.align		4
.L_7:
        /*0030*/ 	.byte	0x04, 0x12
        /*0032*/ 	.short	(.L_9 - .L_8)
	.align		4
.L_8:
        /*0034*/ 	.word	index@(_Z8sumGPU3DPiS_S_S_i)
        /*0038*/ 	.word	0x00000000


	//----- nvinfo : EIATTR_MIN_STACK_SIZE
	.align		4
.L_9:
        /*003c*/ 	.byte	0x04, 0x12
        /*003e*/ 	.short	(.L_11 - .L_10)
	.align		4
.L_10:
        /*0040*/ 	.word	index@(_Z6sumGPUPiS_S_i)
        /*0044*/ 	.word	0x00000000
.L_11:


//--------------------- .nv.compat                --------------------------
	.section	.nv.compat,"",@"SHT_CUDA_COMPAT_INFO"
	.align	4
        /*0000*/ 	.byte	0x02, 0x09, 0x00, 0x00, 0x02, 0x02, 0x01, 0x00, 0x02, 0x05, 0x05, 0x00, 0x03, 0x07, 0x01, 0x01
        /*0010*/ 	.byte	0x02, 0x03, 0x00, 0x00, 0x02, 0x06, 0x01, 0x00, 0x04, 0x0b, 0x08, 0x00, 0x09, 0x00, 0x00, 0x00
        /*0020*/ 	.byte	0x00, 0x00, 0x00, 0x00


//--------------------- .nv.info._Z8sumGPU3DPiS_S_S_i --------------------------
	.section	.nv.info._Z8sumGPU3DPiS_S_S_i,"",@"SHT_CUDA_INFO"
	.sectionflags	@""
	.align	4


	//----- nvinfo : EIATTR_CUDA_API_VERSION
	.align		4
        /*0000*/ 	.byte	0x04, 0x37
        /*0002*/ 	.short	(.L_13 - .L_12)
.L_12:
        /*0004*/ 	.word	0x00000082


	//----- nvinfo : EIATTR_KPARAM_INFO
	.align		4
.L_13:
        /*0008*/ 	.byte	0x04, 0x17
        /*000a*/ 	.short	(.L_15 - .L_14)
.L_14:
        /*000c*/ 	.word	0x00000000
        /*0010*/ 	.short	0x0004
        /*0012*/ 	.short	0x0020
        /*0014*/ 	.byte	0x00, 0xf0, 0x11, 0x00


	//----- nvinfo : EIATTR_KPARAM_INFO
	.align		4
.L_15:
        /*0018*/ 	.byte	0x04, 0x17
        /*001a*/ 	.short	(.L_17 - .L_16)
.L_16:
        /*001c*/ 	.word	0x00000000
        /*0020*/ 	.short	0x0003
        /*0022*/ 	.short	0x0018
        /*0024*/ 	.byte	0x00, 0xf5, 0x21, 0x00


	//----- nvinfo : EIATTR_KPARAM_INFO
	.align		4
.L_17:
        /*0028*/ 	.byte	0x04, 0x17
        /*002a*/ 	.short	(.L_19 - .L_18)
.L_18:
        /*002c*/ 	.word	0x00000000
        /*0030*/ 	.short	0x0002
        /*0032*/ 	.short	0x0010
        /*0034*/ 	.byte	0x00, 0xf5, 0x21, 0x00


	//----- nvinfo : EIATTR_KPARAM_INFO
	.align		4
.L_19:
        /*0038*/ 	.byte	0x04, 0x17
        /*003a*/ 	.short	(.L_21 - .L_20)
.L_20:
        /*003c*/ 	.word	0x00000000
        /*0040*/ 	.short	0x0001
        /*0042*/ 	.short	0x0008
        /*0044*/ 	.byte	0x00, 0xf5, 0x21, 0x00


	//----- nvinfo : EIATTR_KPARAM_INFO
	.align		4
.L_21:
        /*0048*/ 	.byte	0x04, 0x17
        /*004a*/ 	.short	(.L_23 - .L_22)
.L_22:
        /*004c*/ 	.word	0x00000000
        /*0050*/ 	.short	0x0000
        /*0052*/ 	.short	0x0000
        /*0054*/ 	.byte	0x00, 0xf5, 0x21, 0x00


	//----- nvinfo : EIATTR_SPARSE_MMA_MASK
	.align		4
.L_23:
        /*0058*/ 	.byte	0x03, 0x50
        /*005a*/ 	.short	0x0000


	//----- nvinfo : EIATTR_MAXREG_COUNT
	.align		4
        /*005c*/ 	.byte	0x03, 0x1b
        /*005e*/ 	.short	0x00ff


	//----- nvinfo : EIATTR_MERCURY_ISA_VERSION
	.align		4
        /*0060*/ 	.byte	0x03, 0x5f
        /*0062*/ 	.short	0x0101


	//----- nvinfo : EIATTR_VRC_CTA_INIT_COUNT
	.align		4
        /*0064*/ 	.byte	0x02, 0x4a
	.zero		1
	.zero		1


	//----- nvinfo : EIATTR_EXIT_INSTR_OFFSETS
	.align		4
        /*0068*/ 	.byte	0x04, 0x1c
        /*006a*/ 	.short	(.L_25 - .L_24)


	//   ....[0]....
.L_24:
        /*006c*/ 	.word	0x00000130


	//   ....[1]....
        /*0070*/ 	.word	0x00000220


	//----- nvinfo : EIATTR_CBANK_PARAM_SIZE
	.align		4
.L_25:
        /*0074*/ 	.byte	0x03, 0x19
        /*0076*/ 	.short	0x0024


	//----- nvinfo : EIATTR_PARAM_CBANK
	.align		4
        /*0078*/ 	.byte	0x04, 0x0a
        /*007a*/ 	.short	(.L_27 - .L_26)
	.align		4
.L_26:
        /*007c*/ 	.word	index@(.nv.constant0._Z8sumGPU3DPiS_S_S_i)
        /*0080*/ 	.short	0x0380
        /*0082*/ 	.short	0x0024


	//----- nvinfo : EIATTR_SW_WAR
	.align		4
.L_27:
        /*0084*/ 	.byte	0x04, 0x36
        /*0086*/ 	.short	(.L_29 - .L_28)
.L_28:
        /*0088*/ 	.word	0x00000008
.L_29:


//--------------------- .nv.info._Z6sumGPUPiS_S_i --------------------------
	.section	.nv.info._Z6sumGPUPiS_S_i,"",@"SHT_CUDA_INFO"
	.sectionflags	@""
	.align	4


	//----- nvinfo : EIATTR_CUDA_API_VERSION
	.align		4
        /*0000*/ 	.byte	0x04, 0x37
        /*0002*/ 	.short	(.L_31 - .L_30)
.L_30:
        /*0004*/ 	.word	0x00000082


	//----- nvinfo : EIATTR_KPARAM_INFO
	.align		4
.L_31:
        /*0008*/ 	.byte	0x04, 0x17
        /*000a*/ 	.short	(.L_33 - .L_32)
.L_32:
        /*000c*/ 	.word	0x00000000
        /*0010*/ 	.short	0x0003
        /*0012*/ 	.short	0x0018
        /*0014*/ 	.byte	0x00, 0xf0, 0x11, 0x00


	//----- nvinfo : EIATTR_KPARAM_INFO
	.align		4
.L_33:
        /*0018*/ 	.byte	0x04, 0x17
        /*001a*/ 	.short	(.L_35 - .L_34)
.L_34:
        /*001c*/ 	.word	0x00000000
        /*0020*/ 	.short	0x0002
        /*0022*/ 	.short	0x0010
        /*0024*/ 	.byte	0x00, 0xf5, 0x21, 0x00


	//----- nvinfo : EIATTR_KPARAM_INFO
	.align		4
.L_35:
        /*0028*/ 	.byte	0x04, 0x17
        /*002a*/ 	.short	(.L_37 - .L_36)
.L_36:
        /*002c*/ 	.word	0x00000000
        /*0030*/ 	.short	0x0001
        /*0032*/ 	.short	0x0008
        /*0034*/ 	.byte	0x00, 0xf5, 0x21, 0x00


	//----- nvinfo : EIATTR_KPARAM_INFO
	.align		4
.L_37:
        /*0038*/ 	.byte	0x04, 0x17
        /*003a*/ 	.short	(.L_39 - .L_38)
.L_38:
        /*003c*/ 	.word	0x00000000
        /*0040*/ 	.short	0x0000
        /*0042*/ 	.short	0x0000
        /*0044*/ 	.byte	0x00, 0xf5, 0x21, 0x00


	//----- nvinfo : EIATTR_SPARSE_MMA_MASK
	.align		4
.L_39:
        /*0048*/ 	.byte	0x03, 0x50
        /*004a*/ 	.short	0x0000


	//----- nvinfo : EIATTR_MAXREG_COUNT
	.align		4
        /*004c*/ 	.byte	0x03, 0x1b
        /*004e*/ 	.short	0x00ff


	//----- nvinfo : EIATTR_MERCURY_ISA_VERSION
	.align		4
        /*0050*/ 	.byte	0x03, 0x5f
        /*0052*/ 	.short	0x0101


	//----- nvinfo : EIATTR_VRC_CTA_INIT_COUNT
	.align		4
        /*0054*/ 	.byte	0x02, 0x4a
	.zero		1
	.zero		1


	//----- nvinfo : EIATTR_EXIT_INSTR_OFFSETS
	.align		4
        /*0058*/ 	.byte	0x04, 0x1c
        /*005a*/ 	.short	(.L_41 - .L_40)


	//   ....[0]....
.L_40:
        /*005c*/ 	.word	0x00000130


	//   ....[1]....
        /*0060*/ 	.word	0x000001f0


	//----- nvinfo : EIATTR_CBANK_PARAM_SIZE
	.align		4
.L_41:
        /*0064*/ 	.byte	0x03, 0x19
        /*0066*/ 	.short	0x001c


	//----- nvinfo : EIATTR_PARAM_CBANK
	.align		4
        /*0068*/ 	.byte	0x04, 0x0a
        /*006a*/ 	.short	(.L_43 - .L_42)
	.align		4
.L_42:
        /*006c*/ 	.word	index@(.nv.constant0._Z6sumGPUPiS_S_i)
        /*0070*/ 	.short	0x0380
        /*0072*/ 	.short	0x001c


	//----- nvinfo : EIATTR_SW_WAR
	.align		4
.L_43:
        /*0074*/ 	.byte	0x04, 0x36
        /*0076*/ 	.short	(.L_45 - .L_44)
.L_44:
        /*0078*/ 	.word	0x00000008
.L_45:


//--------------------- .nv.callgraph             --------------------------
	.section	.nv.callgraph,"",@"SHT_CUDA_CALLGRAPH"
	.align	4
	.sectionentsize	8
	.align		4
        /*0000*/ 	.word	0x00000000
	.align		4
        /*0004*/ 	.word	0xffffffff
	.align		4
        /*0008*/ 	.word	0x00000000
	.align		4
        /*000c*/ 	.word	0xfffffffe
	.align		4
        /*0010*/ 	.word	0x00000000
	.align		4
        /*0014*/ 	.word	0xfffffffd
	.align		4
        /*0018*/ 	.word	0x00000000
	.align		4
        /*001c*/ 	.word	0xfffffffc


//--------------------- .text._Z8sumGPU3DPiS_S_S_i --------------------------
	.section	.text._Z8sumGPU3DPiS_S_S_i,"ax",@progbits
	.align	128
        .global         _Z8sumGPU3DPiS_S_S_i
        .type           _Z8sumGPU3DPiS_S_S_i,@function
        .size           _Z8sumGPU3DPiS_S_S_i,(.L_x_2 - _Z8sumGPU3DPiS_S_S_i)
        .other          _Z8sumGPU3DPiS_S_S_i,@"STO_CUDA_ENTRY STV_DEFAULT"
_Z8sumGPU3DPiS_S_S_i:
.text._Z8sumGPU3DPiS_S_S_i:
[----:B------:R-:W-:Y:S01]  /*0000*/  LDC R1, c[0x0][0x37c] ;  /* 0x0000df00ff017b82 */ /* 0x000fe20000000800 */
[----:B------:R-:W0:Y:S01]  /*0010*/  S2R R0, SR_CTAID.Z ;  /* 0x0000000000007919 */ /* 0x000e220000002700 */
[----:B------:R-:W1:Y:S06]  /*0020*/  LDCU UR4, c[0x0][0x360] ;  /* 0x00006c00ff0477ac */ /* 0x000e6c0008000800 */
[----:B------:R-:W0:Y:S01]  /*0030*/  S2UR UR8, SR_CTAID.Y ;  /* 0x00000000000879c3 */ /* 0x000e220000002600 */
[----:B------:R-:W2:Y:S01]  /*0040*/  S2R R5, SR_TID.Z ;  /* 0x0000000000057919 */ /* 0x000ea20000002300 */
[----:B------:R-:W3:Y:S01]  /*0050*/  LDCU UR5, c[0x0][0x364] ;  /* 0x00006c80ff0577ac */ /* 0x000ee20008000800 */
[----:B------:R-:W3:Y:S01]  /*0060*/  S2R R3, SR_TID.Y ;  /* 0x0000000000037919 */ /* 0x000ee20000002200 */
[----:B------:R-:W2:Y:S04]  /*0070*/  LDCU UR6, c[0x0][0x368] ;  /* 0x00006d00ff0677ac */ /* 0x000ea80008000800 */
[----:B------:R-:W4:Y:S01]  /*0080*/  LDC R7, c[0x0][0x370] ;  /* 0x0000dc00ff077b82 */ /* 0x000f220000000800 */
[----:B------:R-:W1:Y:S07]  /*0090*/  S2R R11, SR_TID.X ;  /* 0x00000000000b7919 */ /* 0x000e6e0000002100 */
[----:B------:R-:W0:Y:S08]  /*00a0*/  LDC R9, c[0x0][0x374] ;  /* 0x0000dd00ff097b82 */ /* 0x000e300000000800 */
[----:B------:R-:W4:Y:S01]  /*00b0*/  S2UR UR7, SR_CTAID.X ;  /* 0x00000000000779c3 */ /* 0x000f220000002500 */
[----:B0-----:R-:W-:Y:S01]  /*00c0*/  IMAD R0, R0, R9, UR8 ;  /* 0x0000000800007e24 */ /* 0x001fe2000f8e0209 */
[----:B------:R-:W0:Y:S03]  /*00d0*/  LDCU UR8, c[0x0][0x3a0] ;  /* 0x00007400ff0877ac */ /* 0x000e260008000800 */
[----:B----4-:R-:W-:-:S04]  /*00e0*/  IMAD R0, R0, R7, UR7 ;  /* 0x0000000700007e24 */ /* 0x010fc8000f8e0207 */
[----:B--2---:R-:W-:-:S04]  /*00f0*/  IMAD R0, R0, UR6, R5 ;  /* 0x0000000600007c24 */ /* 0x004fc8000f8e0205 */
[----:B---3--:R-:W-:-:S04]  /*0100*/  IMAD R0, R0, UR5, R3 ;  /* 0x0000000500007c24 */ /* 0x008fc8000f8e0203 */
[----:B-1----:R-:W-:-:S05]  /*0110*/  IMAD R11, R0, UR4, R11 ;  /* 0x00000004000b7c24 */ /* 0x002fca000f8e020b */
[----:B0-----:R-:W-:-:S13]  /*0120*/  ISETP.GE.AND P0, PT, R11, UR8, PT ;  /* 0x000000080b007c0c */ /* 0x001fda000bf06270 */
[----:B------:R-:W-:Y:S05]  /*0130*/  @P0 EXIT ;  /* 0x000000000000094d */ /* 0x000fea0003800000 */
[----:B------:R-:W0:Y:S01]  /*0140*/  LDC.64 R2, c[0x0][0x380] ;  /* 0x0000e000ff027b82 */ /* 0x000e220000000a00 */
[----:B------:R-:W1:Y:S07]  /*0150*/  LDCU.64 UR4, c[0x0][0x358] ;  /* 0x00006b00ff0477ac */ /* 0x000e6e0008000a00 */
[----:B------:R-:W2:Y:S08]  /*0160*/  LDC.64 R4, c[0x0][0x388] ;  /* 0x0000e200ff047b82 */ /* 0x000eb00000000a00 */
[----:B------:R-:W3:Y:S01]  /*0170*/  LDC.64 R6, c[0x0][0x390] ;  /* 0x0000e400ff067b82 */ /* 0x000ee20000000a00 */
[----:B0-----:R-:W-:-:S07]  /*0180*/  IMAD.WIDE R2, R11, 0x4, R2 ;  /* 0x000000040b027825 */ /* 0x001fce00078e0202 */
[----:B------:R-:W0:Y:S01]  /*0190*/  LDC.64 R8, c[0x0][0x398] ;  /* 0x0000e600ff087b82 */ /* 0x000e220000000a00 */
[----:B-1----:R-:W4:Y:S01]  /*01a0*/  LDG.E R2, desc[UR4][R2.64] ;  /* 0x0000000402027981 */ /* 0x002f22000c1e1900 */
[----:B--2---:R-:W-:-:S06]  /*01b0*/  IMAD.WIDE R4, R11, 0x4, R4 ;  /* 0x000000040b047825 */ /* 0x004fcc00078e0204 */
[----:B------:R-:W4:Y:S01]  /*01c0*/  LDG.E R5, desc[UR4][R4.64] ;  /* 0x0000000404057981 */ /* 0x000f22000c1e1900 */
[----:B---3--:R-:W-:-:S06]  /*01d0*/  IMAD.WIDE R6, R11, 0x4, R6 ;  /* 0x000000040b067825 */ /* 0x008fcc00078e0206 */
[----:B------:R-:W4:Y:S01]  /*01e0*/  LDG.E R6, desc[UR4][R6.64] ;  /* 0x0000000406067981 */ /* 0x000f22000c1e1900 */
[----:B0-----:R-:W-:Y:S01]  /*01f0*/  IMAD.WIDE R8, R11, 0x4, R8 ;  /* 0x000000040b087825 */ /* 0x001fe200078e0208 */
[----:B----4-:R-:W-:-:S05]  /*0200*/  IADD3 R11, PT, PT, R6, R5, R2 ;  /* 0x00000005060b7210 */ /* 0x010fca0007ffe002 */
[----:B------:R-:W-:Y:S01]  /*0210*/  STG.E desc[UR4][R8.64], R11 ;  /* 0x0000000b08007986 */ /* 0x000fe2000c101904 */
[----:B------:R-:W-:Y:S05]  /*0220*/  EXIT ;  /* 0x000000000000794d */ /* 0x000fea0003800000 */
.L_x_0:
[----:B------:R-:W-:-:S00]  /*0230*/  BRA `(.L_x_0) ;  /* 0xfffffffc00fc7947 */ /* 0x000fc0000383ffff */
[----:B------:R-:W-:-:S00]  /*0240*/  NOP ;  /* 0x0000000000007918 */ /* 0x000fc00000000000 */
        /* <DEDUP_REMOVED lines=11> */
.L_x_2:


//--------------------- .text._Z6sumGPUPiS_S_i    --------------------------
	.section	.text._Z6sumGPUPiS_S_i,"ax",@progbits
	.align	128
        .global         _Z6sumGPUPiS_S_i
        .type           _Z6sumGPUPiS_S_i,@function
        .size           _Z6sumGPUPiS_S_i,(.L_x_3 - _Z6sumGPUPiS_S_i)
        .other          _Z6sumGPUPiS_S_i,@"STO_CUDA_ENTRY STV_DEFAULT"
_Z6sumGPUPiS_S_i:
.text._Z6sumGPUPiS_S_i:
        /* <DEDUP_REMOVED lines=24> */
[----:B0-----:R-:W-:-:S06]  /*0180*/  IMAD.WIDE R2, R9, 0x4, R2 ;  /* 0x0000000409027825 */ /* 0x001fcc00078e0202 */
[----:B-1----:R-:W4:Y:S01]  /*0190*/  LDG.E R2, desc[UR4][R2.64] ;  /* 0x0000000402027981 */ /* 0x002f22000c1e1900 */
[----:B--2---:R-:W-:-:S06]  /*01a0*/  IMAD.WIDE R4, R9, 0x4, R4 ;  /* 0x0000000409047825 */ /* 0x004fcc00078e0204 */
[----:B------:R-:W4:Y:S01]  /*01b0*/  LDG.E R5, desc[UR4][R4.64] ;  /* 0x0000000404057981 */ /* 0x000f22000c1e1900 */
[----:B---3--:R-:W-:Y:S01]  /*01c0*/  IMAD.WIDE R6, R9, 0x4, R6 ;  /* 0x0000000409067825 */ /* 0x008fe200078e0206 */
[----:B----4-:R-:W-:-:S05]  /*01d0*/  IADD3 R9, PT, PT, R2, R5, RZ ;  /* 0x0000000502097210 */ /* 0x010fca0007ffe0ff */
[----:B------:R-:W-:Y:S01]  /*01e0*/  STG.E desc[UR4][R6.64], R9 ;  /* 0x0000000906007986 */ /* 0x000fe2000c101904 */
[----:B------:R-:W-:Y:S05]  /*01f0*/  EXIT ;  /* 0x000000000000794d */ /* 0x000fea0003800000 */
.L_x_1:
        /* <DEDUP_REMOVED lines=16> */
.L_x_3:


//--------------------- .nv.shared.reserved.0     --------------------------
	.section	.nv.shared.reserved.0,"aw",@nobits
	.weak		__nv_reservedSMEM_offset_0_alias
	.size		__nv_reservedSMEM_offset_0_alias, 0, 64
	.other		__nv_reservedSMEM_offset_0_alias,@"STO_CUDA_RESERVED_SHARED STV_DEFAULT"
__nv_reservedSMEM_offset_0_alias:
	.zero		0
	.zero		64


//--------------------- .nv.constant0._Z8sumGPU3DPiS_S_S_i --------------------------
	.section	.nv.constant0._Z8sumGPU3DPiS_S_S_i,"a",@progbits
	.sectionflags	@""
	.align	4
.nv.constant0._Z8sumGPU3DPiS_S_S_i:
	.zero		932


//--------------------- .nv.constant0._Z6sumGPUPiS_S_i --------------------------
	.section	.nv.constant0._Z6sumGPUPiS_S_i,"a",@progbits
	.sectionflags	@""
	.align	4
.nv.constant0._Z6sumGPUPiS_S_i:
	.zero		924


//--------------------- SYMBOLS --------------------------

	.type		.nv.reservedSmem.offset0,@object
	.size		.nv.reservedSmem.offset0,0x4
